//
// Generated by NVIDIA NVVM Compiler
//
// Compiler Build ID: CL-36424714
// Cuda compilation tools, release 13.0, V13.0.88
// Based on NVVM 20.0.0
//

.version 9.0
.target sm_100
.address_size 64

	// .globl	_Z10DispersionPfPiS_

.visible .entry _Z10DispersionPfPiS_(
	.param .u64 .ptr .align 1 _Z10DispersionPfPiS__param_0,
	.param .u64 .ptr .align 1 _Z10DispersionPfPiS__param_1,
	.param .u64 .ptr .align 1 _Z10DispersionPfPiS__param_2
)
{
	.reg .pred 	%p<10>;
	.reg .b32 	%r<19>;
	.reg .b32 	%f<116>;
	.reg .b64 	%rd<25>;

	ld.param.u64 	%rd7, [_Z10DispersionPfPiS__param_0];
	ld.param.u64 	%rd8, [_Z10DispersionPfPiS__param_1];
	ld.param.u64 	%rd6, [_Z10DispersionPfPiS__param_2];
	cvta.to.global.u64 	%rd1, %rd7;
	cvta.to.global.u64 	%rd9, %rd8;
	ld.global.u32 	%r1, [%rd9];
	setp.lt.s32 	%p1, %r1, 1;
	mov.f32 	%f114, 0f00000000;
	mov.f32 	%f115, %f114;
	@%p1 bra 	$L__BB0_12;
	and.b32  	%r2, %r1, 7;
	setp.lt.u32 	%p2, %r1, 8;
	mov.f32 	%f115, 0f00000000;
	mov.b32 	%r17, 0;
	mov.f32 	%f114, %f115;
	@%p2 bra 	$L__BB0_4;
	and.b32  	%r17, %r1, 2147483640;
	neg.s32 	%r15, %r17;
	add.s64 	%rd24, %rd1, 16;
	mul.wide.u32 	%rd3, %r1, 4;
	mov.f32 	%f115, 0f00000000;
$L__BB0_3:
	.pragma "nounroll";
	ld.global.f32 	%f29, [%rd24+-16];
	add.s64 	%rd10, %rd24, %rd3;
	ld.global.f32 	%f30, [%rd10+-16];
	fma.rn.f32 	%f31, %f29, %f30, %f114;
	mul.f32 	%f32, %f29, %f29;
	fma.rn.f32 	%f33, %f32, %f30, %f115;
	ld.global.f32 	%f34, [%rd24+-12];
	ld.global.f32 	%f35, [%rd10+-12];
	fma.rn.f32 	%f36, %f34, %f35, %f31;
	mul.f32 	%f37, %f34, %f34;
	fma.rn.f32 	%f38, %f37, %f35, %f33;
	ld.global.f32 	%f39, [%rd24+-8];
	ld.global.f32 	%f40, [%rd10+-8];
	fma.rn.f32 	%f41, %f39, %f40, %f36;
	mul.f32 	%f42, %f39, %f39;
	fma.rn.f32 	%f43, %f42, %f40, %f38;
	ld.global.f32 	%f44, [%rd24+-4];
	ld.global.f32 	%f45, [%rd10+-4];
	fma.rn.f32 	%f46, %f44, %f45, %f41;
	mul.f32 	%f47, %f44, %f44;
	fma.rn.f32 	%f48, %f47, %f45, %f43;
	ld.global.f32 	%f49, [%rd24];
	ld.global.f32 	%f50, [%rd10];
	fma.rn.f32 	%f51, %f49, %f50, %f46;
	mul.f32 	%f52, %f49, %f49;
	fma.rn.f32 	%f53, %f52, %f50, %f48;
	ld.global.f32 	%f54, [%rd24+4];
	ld.global.f32 	%f55, [%rd10+4];
	fma.rn.f32 	%f56, %f54, %f55, %f51;
	mul.f32 	%f57, %f54, %f54;
	fma.rn.f32 	%f58, %f57, %f55, %f53;
	ld.global.f32 	%f59, [%rd24+8];
	ld.global.f32 	%f60, [%rd10+8];
	fma.rn.f32 	%f61, %f59, %f60, %f56;
	mul.f32 	%f62, %f59, %f59;
	fma.rn.f32 	%f63, %f62, %f60, %f58;
	ld.global.f32 	%f64, [%rd24+12];
	ld.global.f32 	%f65, [%rd10+12];
	fma.rn.f32 	%f114, %f64, %f65, %f61;
	mul.f32 	%f66, %f64, %f64;
	fma.rn.f32 	%f115, %f66, %f65, %f63;
	add.s32 	%r15, %r15, 8;
	add.s64 	%rd24, %rd24, 32;
	setp.ne.s32 	%p3, %r15, 0;
	@%p3 bra 	$L__BB0_3;
$L__BB0_4:
	setp.eq.s32 	%p4, %r2, 0;
	@%p4 bra 	$L__BB0_12;
	and.b32  	%r8, %r1, 3;
	setp.lt.u32 	%p5, %r2, 4;
	@%p5 bra 	$L__BB0_7;
	mul.wide.u32 	%rd11, %r17, 4;
	add.s64 	%rd12, %rd1, %rd11;
	ld.global.f32 	%f68, [%rd12];
	mul.wide.s32 	%rd13, %r1, 4;
	add.s64 	%rd14, %rd12, %rd13;
	ld.global.f32 	%f69, [%rd14];
	fma.rn.f32 	%f70, %f68, %f69, %f114;
	mul.f32 	%f71, %f68, %f68;
	fma.rn.f32 	%f72, %f71, %f69, %f115;
	ld.global.f32 	%f73, [%rd12+4];
	ld.global.f32 	%f74, [%rd14+4];
	fma.rn.f32 	%f75, %f73, %f74, %f70;
	mul.f32 	%f76, %f73, %f73;
	fma.rn.f32 	%f77, %f76, %f74, %f72;
	ld.global.f32 	%f78, [%rd12+8];
	ld.global.f32 	%f79, [%rd14+8];
	fma.rn.f32 	%f80, %f78, %f79, %f75;
	mul.f32 	%f81, %f78, %f78;
	fma.rn.f32 	%f82, %f81, %f79, %f77;
	ld.global.f32 	%f83, [%rd12+12];
	ld.global.f32 	%f84, [%rd14+12];
	fma.rn.f32 	%f114, %f83, %f84, %f80;
	mul.f32 	%f85, %f83, %f83;
	fma.rn.f32 	%f115, %f85, %f84, %f82;
	add.s32 	%r17, %r17, 4;
$L__BB0_7:
	setp.eq.s32 	%p6, %r8, 0;
	@%p6 bra 	$L__BB0_12;
	setp.eq.s32 	%p7, %r8, 1;
	@%p7 bra 	$L__BB0_10;
	mul.wide.u32 	%rd15, %r17, 4;
	add.s64 	%rd16, %rd1, %rd15;
	ld.global.f32 	%f87, [%rd16];
	mul.wide.s32 	%rd17, %r1, 4;
	add.s64 	%rd18, %rd16, %rd17;
	ld.global.f32 	%f88, [%rd18];
	fma.rn.f32 	%f89, %f87, %f88, %f114;
	mul.f32 	%f90, %f87, %f87;
	fma.rn.f32 	%f91, %f90, %f88, %f115;
	ld.global.f32 	%f92, [%rd16+4];
	ld.global.f32 	%f93, [%rd18+4];
	fma.rn.f32 	%f114, %f92, %f93, %f89;
	mul.f32 	%f94, %f92, %f92;
	fma.rn.f32 	%f115, %f94, %f93, %f91;
	add.s32 	%r17, %r17, 2;
$L__BB0_10:
	and.b32  	%r14, %r1, 1;
	setp.eq.b32 	%p8, %r14, 1;
	not.pred 	%p9, %p8;
	@%p9 bra 	$L__BB0_12;
	mul.wide.u32 	%rd19, %r17, 4;
	add.s64 	%rd20, %rd1, %rd19;
	ld.global.f32 	%f95, [%rd20];
	mul.wide.s32 	%rd21, %r1, 4;
	add.s64 	%rd22, %rd20, %rd21;
	ld.global.f32 	%f96, [%rd22];
	fma.rn.f32 	%f114, %f95, %f96, %f114;
	mul.f32 	%f97, %f95, %f95;
	fma.rn.f32 	%f115, %f97, %f96, %f115;
$L__BB0_12:
	cvta.to.global.u64 	%rd23, %rd6;
	mul.f32 	%f98, %f114, %f114;
	sub.f32 	%f99, %f115, %f98;
	st.global.f32 	[%rd23], %f99;
	ret;

}


// ===== COMPILED SASS (sm_100) =====

	.target	sm_100

	.elftype	@"ET_EXEC"


//--------------------- .note.nv.tkinfo           --------------------------
	.section	.note.nv.tkinfo,"",@"SHT_NOTE"
	.sectionflags	@"SHF_NOTE_NV_TKINFO"
	.tkinfo
        /*0018*/ 	.word	0x00000002
        /*0030*/ 	.string	""
        /*0030*/ 	.string	"ptxas"
        /*0030*/ 	.string	"Cuda compilation tools, release 13.0, V13.0.88"
        /*0030*/ 	.string	"Build cuda_13.0.r13.0/compiler.36424714_0"
        /*0030*/ 	.string	"-arch sm_100 -m 64 "



//--------------------- .note.nv.cuinfo           --------------------------
	.section	.note.nv.cuinfo,"",@"SHT_NOTE"
	.sectionflags	@"SHF_NOTE_NV_CUINFO"
        /*0018*/ 	.short	0x0002
        /*001a*/ 	.short	0x0064
        /*001c*/ 	.short	0x0082
	.zero		2


//--------------------- .nv.info                  --------------------------
	.section	.nv.info,"",@"SHT_CUDA_INFO"
	.align	4


	//----- nvinfo : EIATTR_REGCOUNT
	.align		4
        /*0000*/ 	.byte	0x04, 0x2f
        /*0002*/ 	.short	(.L_1 - .L_0)
	.align		4
.L_0:
        /*0004*/ 	.word	index@(_Z10DispersionPfPiS_)
        /*0008*/ 	.word	0x0000001e


	//----- nvinfo : EIATTR_FRAME_SIZE
	.align		4
.L_1:
        /*000c*/ 	.byte	0x04, 0x11
        /*000e*/ 	.short	(.L_3 - .L_2)
	.align		4
.L_2:
        /*0010*/ 	.word	index@(_Z10DispersionPfPiS_)
        /*0014*/ 	.word	0x00000000


	//----- nvinfo : EIATTR_MIN_STACK_SIZE
	.align		4
.L_3:
        /*0018*/ 	.byte	0x04, 0x12
        /*001a*/ 	.short	(.L_5 - .L_4)
	.align		4
.L_4:
        /*001c*/ 	.word	index@(_Z10DispersionPfPiS_)
        /*0020*/ 	.word	0x00000000
.L_5:


//--------------------- .nv.compat                --------------------------
	.section	.nv.compat,"",@"SHT_CUDA_COMPAT_INFO"
	.align	4
        /*0000*/ 	.byte	0x02, 0x09, 0x00, 0x00, 0x02, 0x02, 0x01, 0x00, 0x02, 0x05, 0x05, 0x00, 0x03, 0x07, 0x01, 0x01
        /*0010*/ 	.byte	0x02, 0x03, 0x00, 0x00, 0x02, 0x06, 0x01, 0x00, 0x04, 0x0b, 0x08, 0x00, 0x09, 0x00, 0x00, 0x00
        /*0020*/ 	.byte	0x00, 0x00, 0x00, 0x00


//--------------------- .nv.info._Z10DispersionPfPiS_ --------------------------
	.section	.nv.info._Z10DispersionPfPiS_,"",@"SHT_CUDA_INFO"
	.sectionflags	@""
	.align	4


	//----- nvinfo : EIATTR_CUDA_API_VERSION
	.align		4
        /*0000*/ 	.byte	0x04, 0x37
        /*0002*/ 	.short	(.L_7 - .L_6)
.L_6:
        /*0004*/ 	.word	0x00000082


	//----- nvinfo : EIATTR_KPARAM_INFO
	.align		4
.L_7:
        /*0008*/ 	.byte	0x04, 0x17
        /*000a*/ 	.short	(.L_9 - .L_8)
.L_8:
        /*000c*/ 	.word	0x00000000
        /*0010*/ 	.short	0x0002
        /*0012*/ 	.short	0x0010
        /*0014*/ 	.byte	0x00, 0xf5, 0x21, 0x00


	//----- nvinfo : EIATTR_KPARAM_INFO
	.align		4
.L_9:
        /*0018*/ 	.byte	0x04, 0x17
        /*001a*/ 	.short	(.L_11 - .L_10)
.L_10:
        /*001c*/ 	.word	0x00000000
        /*0020*/ 	.short	0x0001
        /*0022*/ 	.short	0x0008
        /*0024*/ 	.byte	0x00, 0xf5, 0x21, 0x00


	//----- nvinfo : EIATTR_KPARAM_INFO
	.align		4
.L_11:
        /*0028*/ 	.byte	0x04, 0x17
        /*002a*/ 	.short	(.L_13 - .L_12)
.L_12:
        /*002c*/ 	.word	0x00000000
        /*0030*/ 	.short	0x0000
        /*0032*/ 	.short	0x0000
        /*0034*/ 	.byte	0x00, 0xf5, 0x21, 0x00


	//----- nvinfo : EIATTR_SPARSE_MMA_MASK
	.align		4
.L_13:
        /*0038*/ 	.byte	0x03, 0x50
        /*003a*/ 	.short	0x0000


	//----- nvinfo : EIATTR_MAXREG_COUNT
	.align		4
        /*003c*/ 	.byte	0x03, 0x1b
        /*003e*/ 	.short	0x00ff


	//----- nvinfo : EIATTR_MERCURY_ISA_VERSION
	.align		4
        /*0040*/ 	.byte	0x03, 0x5f
        /*0042*/ 	.short	0x0101


	//----- nvinfo : EIATTR_VRC_CTA_INIT_COUNT
	.align		4
        /*0044*/ 	.byte	0x02, 0x4a
	.zero		1
	.zero		1


	//----- nvinfo : EIATTR_EXIT_INSTR_OFFSETS
	.align		4
        /*0048*/ 	.byte	0x04, 0x1c
        /*004a*/ 	.short	(.L_15 - .L_14)


	//   ....[0]....
.L_14:
        /*004c*/ 	.word	0x000007c0


	//----- nvinfo : EIATTR_CBANK_PARAM_SIZE
	.align		4
.L_15:
        /*0050*/ 	.byte	0x03, 0x19
        /*0052*/ 	.short	0x0018


	//----- nvinfo : EIATTR_PARAM_CBANK
	.align		4
        /*0054*/ 	.byte	0x04, 0x0a
        /*0056*/ 	.short	(.L_17 - .L_16)
	.align		4
.L_16:
        /*0058*/ 	.word	index@(.nv.constant0._Z10DispersionPfPiS_)
        /*005c*/ 	.short	0x0380
        /*005e*/ 	.short	0x0018


	//----- nvinfo : EIATTR_SW_WAR
	.align		4
.L_17:
        /*0060*/ 	.byte	0x04, 0x36
        /*0062*/ 	.short	(.L_19 - .L_18)
.L_18:
        /*0064*/ 	.word	0x00000008
.L_19:


//--------------------- .nv.callgraph             --------------------------
	.section	.nv.callgraph,"",@"SHT_CUDA_CALLGRAPH"
	.align	4
	.sectionentsize	8
	.align		4
        /*0000*/ 	.word	0x00000000
	.align		4
        /*0004*/ 	.word	0xffffffff
	.align		4
        /*0008*/ 	.word	0x00000000
	.align		4
        /*000c*/ 	.word	0xfffffffe
	.align		4
        /*0010*/ 	.word	0x00000000
	.align		4
        /*0014*/ 	.word	0xfffffffd
	.align		4
        /*0018*/ 	.word	0x00000000
	.align		4
        /*001c*/ 	.word	0xfffffffc


//--------------------- .text._Z10DispersionPfPiS_ --------------------------
	.section	.text._Z10DispersionPfPiS_,"ax",@progbits
	.align	128
        .global         _Z10DispersionPfPiS_
        .type           _Z10DispersionPfPiS_,@function
        .size           _Z10DispersionPfPiS_,(.L_x_5 - _Z10DispersionPfPiS_)
        .other          _Z10DispersionPfPiS_,@"STO_CUDA_ENTRY STV_DEFAULT"
_Z10DispersionPfPiS_:
.text._Z10DispersionPfPiS_:
[----:B------:R-:W-:Y:S08]  /*0000*/  LDC R1, c[0x0][0x37c] ;  /* 0x0000df00ff017b82 */ /* 0x000ff00000000800 */
[----:B------:R-:W0:Y:S01]  /*0010*/  LDC.64 R2, c[0x0][0x388] ;  /* 0x0000e200ff027b82 */ /* 0x000e220000000a00 */
[----:B------:R-:W0:Y:S02]  /*0020*/  LDCU.64 UR4, c[0x0][0x358] ;  /* 0x00006b00ff0477ac */ /* 0x000e240008000a00 */
[----:B0-----:R-:W2:Y:S01]  /*0030*/  LDG.E R9, desc[UR4][R2.64] ;  /* 0x0000000402097981 */ /* 0x001ea2000c1e1900 */
[----:B------:R-:W-:Y:S01]  /*0040*/  HFMA2 R0, -RZ, RZ, 0, 0 ;  /* 0x00000000ff007431 */ /* 0x000fe200000001ff */
[----:B------:R-:W-:-:S02]  /*0050*/  MOV R7, RZ ;  /* 0x000000ff00077202 */ /* 0x000fc40000000f00 */
[----:B--2---:R-:W-:-:S13]  /*0060*/  ISETP.GE.AND P0, PT, R9, 0x1, PT ;  /* 0x000000010900780c */ /* 0x004fda0003f06270 */
[----:B------:R-:W-:Y:S05]  /*0070*/  @!P0 BRA `(.L_x_0) ;  /* 0x0000000400c48947 */ /* 0x000fea0003800000 */
[C---:B------:R-:W-:Y:S02]  /*0080*/  ISETP.GE.U32.AND P1, PT, R9.reuse, 0x8, PT ;  /* 0x000000080900780c */ /* 0x040fe40003f26070 */
[----:B------:R-:W-:Y:S02]  /*0090*/  CS2R R6, SRZ ;  /* 0x0000000000067805 */ /* 0x000fe4000001ff00 */
[----:B------:R-:W-:Y:S02]  /*00a0*/  LOP3.LUT R27, R9, 0x7, RZ, 0xc0, !PT ;  /* 0x00000007091b7812 */ /* 0x000fe400078ec0ff */
[----:B------:R-:W-:Y:S02]  /*00b0*/  MOV R0, RZ ;  /* 0x000000ff00007202 */ /* 0x000fe40000000f00 */
[----:B------:R-:W-:-:S05]  /*00c0*/  ISETP.NE.AND P0, PT, R27, RZ, PT ;  /* 0x000000ff1b00720c */ /* 0x000fca0003f05270 */
[----:B------:R-:W-:Y:S08]  /*00d0*/  @!P1 BRA `(.L_x_1) ;  /* 0x0000000000d09947 */ /* 0x000ff00003800000 */
[----:B------:R-:W0:Y:S01]  /*00e0*/  LDC.64 R4, c[0x0][0x380] ;  /* 0x0000e000ff047b82 */ /* 0x000e220000000a00 */
[----:B------:R-:W-:Y:S01]  /*00f0*/  LOP3.LUT R6, R9, 0x7ffffff8, RZ, 0xc0, !PT ;  /* 0x7ffffff809067812 */ /* 0x000fe200078ec0ff */
[----:B------:R-:W-:-:S03]  /*0100*/  HFMA2 R7, -RZ, RZ, 0, 0 ;  /* 0x00000000ff077431 */ /* 0x000fc600000001ff */
[----:B------:R-:W-:Y:S02]  /*0110*/  IADD3 R26, PT, PT, -R6, RZ, RZ ;  /* 0x000000ff061a7210 */ /* 0x000fe40007ffe1ff */
[----:B0-----:R-:W-:-:S04]  /*0120*/  IADD3 R4, P1, PT, R4, 0x10, RZ ;  /* 0x0000001004047810 */ /* 0x001fc80007f3e0ff */
[----:B------:R-:W-:-:S09]  /*0130*/  IADD3.X R5, PT, PT, RZ, R5, RZ, P1, !PT ;  /* 0x00000005ff057210 */ /* 0x000fd20000ffe4ff */
.L_x_2:
[----:B------:R-:W-:Y:S01]  /*0140*/  IMAD.WIDE.U32 R2, R9, 0x4, R4 ;  /* 0x0000000409027825 */ /* 0x000fe200078e0004 */
[----:B------:R-:W2:Y:S04]  /*0150*/  LDG.E R25, desc[UR4][R4.64+-0x10] ;  /* 0xfffff00404197981 */ /* 0x000ea8000c1e1900 */
[----:B------:R-:W3:Y:S04]  /*0160*/  LDG.E R22, desc[UR4][R2.64+-0x10] ;  /* 0xfffff00402167981 */ /* 0x000ee8000c1e1900 */
[----:B------:R-:W4:Y:S04]  /*0170*/  LDG.E R21, desc[UR4][R4.64+-0xc] ;  /* 0xfffff40404157981 */ /* 0x000f28000c1e1900 */
[----:B------:R-:W5:Y:S04]  /*0180*/  LDG.E R20, desc[UR4][R2.64+-0xc] ;  /* 0xfffff40402147981 */ /* 0x000f68000c1e1900 */
        /* <DEDUP_REMOVED lines=10> */
[----:B------:R0:W5:Y:S04]  /*0230*/  LDG.E R8, desc[UR4][R4.64+0xc] ;  /* 0x00000c0404087981 */ /* 0x000168000c1e1900 */
[----:B------:R1:W5:Y:S01]  /*0240*/  LDG.E R23, desc[UR4][R2.64+0xc] ;  /* 0x00000c0402177981 */ /* 0x000362000c1e1900 */
[----:B------:R-:W-:-:S04]  /*0250*/  IADD3 R26, PT, PT, R26, 0x8, RZ ;  /* 0x000000081a1a7810 */ /* 0x000fc80007ffe0ff */
[----:B------:R-:W-:Y:S02]  /*0260*/  ISETP.NE.AND P1, PT, R26, RZ, PT ;  /* 0x000000ff1a00720c */ /* 0x000fe40003f25270 */
[----:B0-----:R-:W-:-:S04]  /*0270*/  IADD3 R4, P2, PT, R4, 0x20, RZ ;  /* 0x0000002004047810 */ /* 0x001fc80007f5e0ff */
[----:B------:R-:W-:Y:S01]  /*0280*/  IADD3.X R5, PT, PT, RZ, R5, RZ, P2, !PT ;  /* 0x00000005ff057210 */ /* 0x000fe200017fe4ff */
[C---:B--2---:R-:W-:Y:S01]  /*0290*/  FMUL R24, R25.reuse, R25 ;  /* 0x0000001919187220 */ /* 0x044fe20000400000 */
[----:B---3--:R-:W-:-:S03]  /*02a0*/  FFMA R0, R25, R22, R0 ;  /* 0x0000001619007223 */ /* 0x008fc60000000000 */
[----:B------:R-:W-:Y:S01]  /*02b0*/  FFMA R7, R22, R24, R7 ;  /* 0x0000001816077223 */ /* 0x000fe20000000007 */
[C---:B----4-:R-:W-:Y:S01]  /*02c0*/  FMUL R22, R21.reuse, R21 ;  /* 0x0000001515167220 */ /* 0x050fe20000400000 */
[----:B-----5:R-:W-:-:S03]  /*02d0*/  FFMA R21, R21, R20, R0 ;  /* 0x0000001415157223 */ /* 0x020fc60000000000 */
[----:B------:R-:W-:Y:S01]  /*02e0*/  FFMA R22, R20, R22, R7 ;  /* 0x0000001614167223 */ /* 0x000fe20000000007 */
[C---:B------:R-:W-:Y:S01]  /*02f0*/  FMUL R0, R18.reuse, R18 ;  /* 0x0000001212007220 */ /* 0x040fe20000400000 */
[----:B------:R-:W-:-:S03]  /*0300*/  FFMA R21, R18, R19, R21 ;  /* 0x0000001312157223 */ /* 0x000fc60000000015 */
[----:B------:R-:W-:Y:S01]  /*0310*/  FFMA R0, R19, R0, R22 ;  /* 0x0000000013007223 */ /* 0x000fe20000000016 */
[C---:B------:R-:W-:Y:S01]  /*0320*/  FMUL R7, R16.reuse, R16 ;  /* 0x0000001010077220 */ /* 0x040fe20000400000 */
[----:B------:R-:W-:-:S03]  /*0330*/  FFMA R21, R16, R17, R21 ;  /* 0x0000001110157223 */ /* 0x000fc60000000015 */
[----:B------:R-:W-:Y:S01]  /*0340*/  FFMA R0, R17, R7, R0 ;  /* 0x0000000711007223 */ /* 0x000fe20000000000 */
[C---:B-1----:R-:W-:Y:S01]  /*0350*/  FMUL R2, R14.reuse, R14 ;  /* 0x0000000e0e027220 */ /* 0x042fe20000400000 */
[----:B------:R-:W-:-:S03]  /*0360*/  FFMA R14, R14, R15, R21 ;  /* 0x0000000f0e0e7223 */ /* 0x000fc60000000015 */
[----:B------:R-:W-:Y:S01]  /*0370*/  FFMA R15, R15, R2, R0 ;  /* 0x000000020f0f7223 */ /* 0x000fe20000000000 */
[C---:B------:R-:W-:Y:S01]  /*0380*/  FMUL R0, R11.reuse, R11 ;  /* 0x0000000b0b007220 */ /* 0x040fe20000400000 */
        /* <DEDUP_REMOVED lines=8> */
[----:B------:R-:W-:Y:S06]  /*0410*/  @P1 BRA `(.L_x_2) ;  /* 0xfffffffc00481947 */ /* 0x000fec000383ffff */
.L_x_1:
[----:B------:R-:W-:Y:S05]  /*0420*/  @!P0 BRA `(.L_x_0) ;  /* 0x0000000000d88947 */ /* 0x000fea0003800000 */
[----:B------:R-:W-:Y:S02]  /*0430*/  ISETP.GE.U32.AND P0, PT, R27, 0x4, PT ;  /* 0x000000041b00780c */ /* 0x000fe40003f06070 */
[----:B------:R-:W-:-:S04]  /*0440*/  LOP3.LUT R16, R9, 0x3, RZ, 0xc0, !PT ;  /* 0x0000000309107812 */ /* 0x000fc800078ec0ff */
[----:B------:R-:W-:-:S07]  /*0450*/  ISETP.NE.AND P1, PT, R16, RZ, PT ;  /* 0x000000ff1000720c */ /* 0x000fce0003f25270 */
[----:B------:R-:W-:Y:S06]  /*0460*/  @!P0 BRA `(.L_x_3) ;  /* 0x0000000000608947 */ /* 0x000fec0003800000 */
[----:B------:R-:W0:Y:S02]  /*0470*/  LDC.64 R2, c[0x0][0x380] ;  /* 0x0000e000ff027b82 */ /* 0x000e240000000a00 */
[----:B0-----:R-:W-:-:S05]  /*0480*/  IMAD.WIDE.U32 R2, R6, 0x4, R2 ;  /* 0x0000000406027825 */ /* 0x001fca00078e0002 */
[----:B------:R-:W2:Y:S01]  /*0490*/  LDG.E R11, desc[UR4][R2.64] ;  /* 0x00000004020b7981 */ /* 0x000ea2000c1e1900 */
[----:B------:R-:W-:-:S03]  /*04a0*/  IMAD.WIDE R4, R9, 0x4, R2 ;  /* 0x0000000409047825 */ /* 0x000fc600078e0202 */
[----:B------:R-:W3:Y:S04]  /*04b0*/  LDG.E R13, desc[UR4][R2.64+0x4] ;  /* 0x00000404020d7981 */ /* 0x000ee8000c1e1900 */
[----:B------:R-:W4:Y:S04]  /*04c0*/  LDG.E R8, desc[UR4][R4.64] ;  /* 0x0000000404087981 */ /* 0x000f28000c1e1900 */
[----:B------:R-:W5:Y:S04]  /*04d0*/  LDG.E R15, desc[UR4][R4.64+0x4] ;  /* 0x00000404040f7981 */ /* 0x000f68000c1e1900 */
[----:B------:R-:W5:Y:S04]  /*04e0*/  LDG.E R17, desc[UR4][R2.64+0x8] ;  /* 0x0000080402117981 */ /* 0x000f68000c1e1900 */
[----:B------:R-:W5:Y:S04]  /*04f0*/  LDG.E R12, desc[UR4][R4.64+0x8] ;  /* 0x00000804040c7981 */ /* 0x000f68000c1e1900 */
[----:B------:R-:W5:Y:S04]  /*0500*/  LDG.E R19, desc[UR4][R2.64+0xc] ;  /* 0x00000c0402137981 */ /* 0x000f68000c1e1900 */
[----:B------:R-:W5:Y:S01]  /*0510*/  LDG.E R14, desc[UR4][R4.64+0xc] ;  /* 0x00000c04040e7981 */ /* 0x000f62000c1e1900 */
[----:B------:R-:W-:Y:S01]  /*0520*/  IADD3 R6, PT, PT, R6, 0x4, RZ ;  /* 0x0000000406067810 */ /* 0x000fe20007ffe0ff */
[----:B--2---:R-:W-:-:S04]  /*0530*/  FMUL R10, R11, R11 ;  /* 0x0000000b0b0a7220 */ /* 0x004fc80000400000 */
[----:B----4-:R-:W-:Y:S01]  /*0540*/  FFMA R10, R8, R10, R7 ;  /* 0x0000000a080a7223 */ /* 0x010fe20000000007 */
[----:B------:R-:W-:Y:S01]  /*0550*/  FFMA R0, R11, R8, R0 ;  /* 0x000000080b007223 */ /* 0x000fe20000000000 */
[----:B---3--:R-:W-:-:S03]  /*0560*/  FMUL R7, R13, R13 ;  /* 0x0000000d0d077220 */ /* 0x008fc60000400000 */
[----:B-----5:R-:W-:Y:S01]  /*0570*/  FFMA R0, R13, R15, R0 ;  /* 0x0000000f0d007223 */ /* 0x020fe20000000000 */
[----:B------:R-:W-:Y:S01]  /*0580*/  FFMA R7, R15, R7, R10 ;  /* 0x000000070f077223 */ /* 0x000fe2000000000a */
[C---:B------:R-:W-:Y:S02]  /*0590*/  FMUL R8, R17.reuse, R17 ;  /* 0x0000001111087220 */ /* 0x040fe40000400000 */
[----:B------:R-:W-:Y:S02]  /*05a0*/  FFMA R0, R17, R12, R0 ;  /* 0x0000000c11007223 */ /* 0x000fe40000000000 */
[----:B------:R-:W-:Y:S01]  /*05b0*/  FFMA R7, R12, R8, R7 ;  /* 0x000000080c077223 */ /* 0x000fe20000000007 */
[C---:B------:R-:W-:Y:S01]  /*05c0*/  FMUL R2, R19.reuse, R19 ;  /* 0x0000001313027220 */ /* 0x040fe20000400000 */
[----:B------:R-:W-:-:S03]  /*05d0*/  FFMA R0, R19, R14, R0 ;  /* 0x0000000e13007223 */ /* 0x000fc60000000000 */
[----:B------:R-:W-:-:S07]  /*05e0*/  FFMA R7, R14, R2, R7 ;  /* 0x000000020e077223 */ /* 0x000fce0000000007 */
.L_x_3:
[----:B------:R-:W-:Y:S05]  /*05f0*/  @!P1 BRA `(.L_x_0) ;  /* 0x0000000000649947 */ /* 0x000fea0003800000 */
[----:B------:R-:W-:Y:S02]  /*0600*/  ISETP.NE.AND P0, PT, R16, 0x1, PT ;  /* 0x000000011000780c */ /* 0x000fe40003f05270 */
[----:B------:R-:W-:-:S04]  /*0610*/  LOP3.LUT R2, R9, 0x1, RZ, 0xc0, !PT ;  /* 0x0000000109027812 */ /* 0x000fc800078ec0ff */
[----:B------:R-:W-:-:S07]  /*0620*/  ISETP.NE.U32.AND P1, PT, R2, 0x1, PT ;  /* 0x000000010200780c */ /* 0x000fce0003f25070 */
[----:B------:R-:W0:Y:S08]  /*0630*/  @P0 LDC.64 R2, c[0x0][0x380] ;  /* 0x0000e000ff020b82 */ /* 0x000e300000000a00 */
[----:B------:R-:W1:Y:S01]  /*0640*/  @!P1 LDC.64 R4, c[0x0][0x380] ;  /* 0x0000e000ff049b82 */ /* 0x000e620000000a00 */
[C---:B0-----:R-:W-:Y:S01]  /*0650*/  @P0 IMAD.WIDE.U32 R10, R6.reuse, 0x4, R2 ;  /* 0x00000004060a0825 */ /* 0x041fe200078e0002 */
[----:B------:R-:W-:-:S04]  /*0660*/  @P0 IADD3 R6, PT, PT, R6, 0x2, RZ ;  /* 0x0000000206060810 */ /* 0x000fc80007ffe0ff */
[----:B------:R-:W2:Y:S01]  /*0670*/  @P0 LDG.E R15, desc[UR4][R10.64] ;  /* 0x000000040a0f0981 */ /* 0x000ea2000c1e1900 */
[----:B------:R-:W-:-:S03]  /*0680*/  @P0 IMAD.WIDE R12, R9, 0x4, R10 ;  /* 0x00000004090c0825 */ /* 0x000fc600078e020a */
[----:B------:R-:W3:Y:S01]  /*0690*/  @P0 LDG.E R14, desc[UR4][R10.64+0x4] ;  /* 0x000004040a0e0981 */ /* 0x000ee2000c1e1900 */
[----:B-1----:R-:W-:-:S03]  /*06a0*/  @!P1 IMAD.WIDE.U32 R2, R6, 0x4, R4 ;  /* 0x0000000406029825 */ /* 0x002fc600078e0004 */
[----:B------:R-:W4:Y:S01]  /*06b0*/  @P0 LDG.E R6, desc[UR4][R12.64] ;  /* 0x000000040c060981 */ /* 0x000f22000c1e1900 */
[----:B------:R-:W-:-:S03]  /*06c0*/  @!P1 IMAD.WIDE R4, R9, 0x4, R2 ;  /* 0x0000000409049825 */ /* 0x000fc600078e0202 */
[----:B------:R-:W5:Y:S04]  /*06d0*/  @P0 LDG.E R17, desc[UR4][R12.64+0x4] ;  /* 0x000004040c110981 */ /* 0x000f68000c1e1900 */
[----:B------:R-:W5:Y:S04]  /*06e0*/  @!P1 LDG.E R3, desc[UR4][R2.64] ;  /* 0x0000000402039981 */ /* 0x000f68000c1e1900 */
[----:B------:R-:W5:Y:S01]  /*06f0*/  @!P1 LDG.E R4, desc[UR4][R4.64] ;  /* 0x0000000404049981 */ /* 0x000f62000c1e1900 */
[C---:B--2---:R-:W-:Y:S01]  /*0700*/  @P0 FMUL R8, R15.reuse, R15 ;  /* 0x0000000f0f080220 */ /* 0x044fe20000400000 */
[----:B----4-:R-:W-:-:S03]  /*0710*/  @P0 FFMA R15, R15, R6, R0 ;  /* 0x000000060f0f0223 */ /* 0x010fc60000000000 */
[----:B------:R-:W-:Y:S01]  /*0720*/  @P0 FFMA R8, R6, R8, R7 ;  /* 0x0000000806080223 */ /* 0x000fe20000000007 */
[C---:B---3--:R-:W-:Y:S01]  /*0730*/  @P0 FMUL R6, R14.reuse, R14 ;  /* 0x0000000e0e060220 */ /* 0x048fe20000400000 */
[----:B-----5:R-:W-:-:S03]  /*0740*/  @P0 FFMA R0, R14, R17, R15 ;  /* 0x000000110e000223 */ /* 0x020fc6000000000f */
[----:B------:R-:W-:Y:S01]  /*0750*/  @P0 FFMA R7, R17, R6, R8 ;  /* 0x0000000611070223 */ /* 0x000fe20000000008 */
[C---:B------:R-:W-:Y:S01]  /*0760*/  @!P1 FMUL R6, R3.reuse, R3 ;  /* 0x0000000303069220 */ /* 0x040fe20000400000 */
[----:B------:R-:W-:-:S03]  /*0770*/  @!P1 FFMA R0, R3, R4, R0 ;  /* 0x0000000403009223 */ /* 0x000fc60000000000 */
[----:B------:R-:W-:-:S07]  /*0780*/  @!P1 FFMA R7, R4, R6, R7 ;  /* 0x0000000604079223 */ /* 0x000fce0000000007 */
.L_x_0:
[----:B------:R-:W0:Y:S01]  /*0790*/  LDC.64 R2, c[0x0][0x390] ;  /* 0x0000e400ff027b82 */ /* 0x000e220000000a00 */
[----:B------:R-:W-:-:S05]  /*07a0*/  FFMA R7, -R0, R0, R7 ;  /* 0x0000000000077223 */ /* 0x000fca0000000107 */
[----:B0-----:R-:W-:Y:S01]  /*07b0*/  STG.E desc[UR4][R2.64], R7 ;  /* 0x0000000702007986 */ /* 0x001fe2000c101904 */
[----:B------:R-:W-:Y:S05]  /*07c0*/  EXIT ;  /* 0x000000000000794d */ /* 0x000fea0003800000 */
.L_x_4:
[----:B------:R-:W-:-:S00]  /*07d0*/  BRA `(.L_x_4) ;  /* 0xfffffffc00fc7947 */ /* 0x000fc0000383ffff */
[----:B------:R-:W-:-:S00]  /*07e0*/  NOP ;  /* 0x0000000000007918 */ /* 0x000fc00000000000 */
        /* <DEDUP_REMOVED lines=9> */
.L_x_5:


//--------------------- .nv.shared.reserved.0     --------------------------
	.section	.nv.shared.reserved.0,"aw",@nobits
	.weak		__nv_reservedSMEM_offset_0_alias
	.size		__nv_reservedSMEM_offset_0_alias, 0, 64
	.other		__nv_reservedSMEM_offset_0_alias,@"STO_CUDA_RESERVED_SHARED STV_DEFAULT"
__nv_reservedSMEM_offset_0_alias:
	.zero		0
	.zero		64


//--------------------- .nv.constant0._Z10DispersionPfPiS_ --------------------------
	.section	.nv.constant0._Z10DispersionPfPiS_,"a",@progbits
	.sectionflags	@""
	.align	4
.nv.constant0._Z10DispersionPfPiS_:
	.zero		920


//--------------------- SYMBOLS --------------------------

	.type		.nv.reservedSmem.offset0,@object
	.size		.nv.reservedSmem.offset0,0x4
